//
// Generated by NVIDIA NVVM Compiler
//
// Compiler Build ID: CL-36424714
// Cuda compilation tools, release 13.0, V13.0.88
// Based on NVVM 20.0.0
//

.version 9.0
.target sm_100
.address_size 64

	// .globl	_Z15riemannSumOnGPUPdS_ddi

.visible .entry _Z15riemannSumOnGPUPdS_ddi(
	.param .u64 .ptr .align 1 _Z15riemannSumOnGPUPdS_ddi_param_0,
	.param .u64 .ptr .align 1 _Z15riemannSumOnGPUPdS_ddi_param_1,
	.param .f64 _Z15riemannSumOnGPUPdS_ddi_param_2,
	.param .f64 _Z15riemannSumOnGPUPdS_ddi_param_3,
	.param .u32 _Z15riemannSumOnGPUPdS_ddi_param_4
)
{
	.reg .pred 	%p<6>;
	.reg .b32 	%r<11>;
	.reg .b64 	%rd<13>;
	.reg .b64 	%fd<14>;

	ld.param.u64 	%rd4, [_Z15riemannSumOnGPUPdS_ddi_param_0];
	ld.param.u64 	%rd3, [_Z15riemannSumOnGPUPdS_ddi_param_1];
	ld.param.f64 	%fd1, [_Z15riemannSumOnGPUPdS_ddi_param_2];
	ld.param.f64 	%fd2, [_Z15riemannSumOnGPUPdS_ddi_param_3];
	ld.param.u32 	%r9, [_Z15riemannSumOnGPUPdS_ddi_param_4];
	cvta.to.global.u64 	%rd1, %rd4;
	mov.u32 	%r1, %tid.x;
	mov.u32 	%r2, %ctaid.x;
	mov.u32 	%r10, %ntid.x;
	mul.lo.s32 	%r4, %r2, %r10;
	add.s32 	%r5, %r4, %r1;
	setp.ge.u32 	%p1, %r5, %r9;
	mul.wide.u32 	%rd5, %r5, 8;
	add.s64 	%rd2, %rd1, %rd5;
	@%p1 bra 	$L__BB0_2;
	sub.f64 	%fd3, %fd2, %fd1;
	cvt.rn.f64.s32 	%fd4, %r9;
	div.rn.f64 	%fd5, %fd3, %fd4;
	cvt.rn.f64.u32 	%fd6, %r5;
	fma.rn.f64 	%fd7, %fd5, %fd6, %fd1;
	mul.f64 	%fd8, %fd7, %fd7;
	mul.f64 	%fd9, %fd5, %fd8;
	st.global.f64 	[%rd2], %fd9;
	bar.sync 	0;
$L__BB0_2:
	setp.lt.u32 	%p2, %r10, 2;
	@%p2 bra 	$L__BB0_6;
$L__BB0_3:
	shr.u32 	%r7, %r10, 1;
	add.s32 	%r8, %r7, %r5;
	setp.ge.u32 	%p3, %r8, %r9;
	@%p3 bra 	$L__BB0_5;
	mul.wide.u32 	%rd6, %r8, 8;
	add.s64 	%rd7, %rd1, %rd6;
	ld.global.f64 	%fd10, [%rd7];
	ld.global.f64 	%fd11, [%rd2];
	add.f64 	%fd12, %fd10, %fd11;
	st.global.f64 	[%rd2], %fd12;
$L__BB0_5:
	bar.sync 	0;
	setp.gt.u32 	%p4, %r10, 3;
	mov.u32 	%r10, %r7;
	@%p4 bra 	$L__BB0_3;
$L__BB0_6:
	setp.ne.s32 	%p5, %r1, 0;
	@%p5 bra 	$L__BB0_8;
	mul.wide.u32 	%rd8, %r4, 8;
	add.s64 	%rd9, %rd1, %rd8;
	ld.global.f64 	%fd13, [%rd9];
	cvta.to.global.u64 	%rd10, %rd3;
	mul.wide.u32 	%rd11, %r2, 8;
	add.s64 	%rd12, %rd10, %rd11;
	st.global.f64 	[%rd12], %fd13;
$L__BB0_8:
	ret;

}


// ===== COMPILED SASS (sm_100) =====

	.target	sm_100

	.elftype	@"ET_EXEC"


//--------------------- .note.nv.tkinfo           --------------------------
	.section	.note.nv.tkinfo,"",@"SHT_NOTE"
	.sectionflags	@"SHF_NOTE_NV_TKINFO"
	.tkinfo
        /*0018*/ 	.word	0x00000002
        /*0030*/ 	.string	""
        /*0030*/ 	.string	"ptxas"
        /*0030*/ 	.string	"Cuda compilation tools, release 13.0, V13.0.88"
        /*0030*/ 	.string	"Build cuda_13.0.r13.0/compiler.36424714_0"
        /*0030*/ 	.string	"-arch sm_100 -m 64 "



//--------------------- .note.nv.cuinfo           --------------------------
	.section	.note.nv.cuinfo,"",@"SHT_NOTE"
	.sectionflags	@"SHF_NOTE_NV_CUINFO"
        /*0018*/ 	.short	0x0002
        /*001a*/ 	.short	0x0064
        /*001c*/ 	.short	0x0082
	.zero		2


//--------------------- .nv.info                  --------------------------
	.section	.nv.info,"",@"SHT_CUDA_INFO"
	.align	4


	//----- nvinfo : EIATTR_REGCOUNT
	.align		4
        /*0000*/ 	.byte	0x04, 0x2f
        /*0002*/ 	.short	(.L_1 - .L_0)
	.align		4
.L_0:
        /*0004*/ 	.word	index@(_Z15riemannSumOnGPUPdS_ddi)
        /*0008*/ 	.word	0x0000001e


	//----- nvinfo : EIATTR_FRAME_SIZE
	.align		4
.L_1:
        /*000c*/ 	.byte	0x04, 0x11
        /*000e*/ 	.short	(.L_3 - .L_2)
	.align		4
.L_2:
        /*0010*/ 	.word	index@($__internal_0_$__cuda_sm20_div_rn_f64_full)
        /*0014*/ 	.word	0x00000000


	//----- nvinfo : EIATTR_FRAME_SIZE
	.align		4
.L_3:
        /*0018*/ 	.byte	0x04, 0x11
        /*001a*/ 	.short	(.L_5 - .L_4)
	.align		4
.L_4:
        /*001c*/ 	.word	index@(_Z15riemannSumOnGPUPdS_ddi)
        /*0020*/ 	.word	0x00000000


	//----- nvinfo : EIATTR_MIN_STACK_SIZE
	.align		4
.L_5:
        /*0024*/ 	.byte	0x04, 0x12
        /*0026*/ 	.short	(.L_7 - .L_6)
	.align		4
.L_6:
        /*0028*/ 	.word	index@(_Z15riemannSumOnGPUPdS_ddi)
        /*002c*/ 	.word	0x00000000
.L_7:


//--------------------- .nv.compat                --------------------------
	.section	.nv.compat,"",@"SHT_CUDA_COMPAT_INFO"
	.align	4
        /*0000*/ 	.byte	0x02, 0x09, 0x00, 0x00, 0x02, 0x02, 0x01, 0x00, 0x02, 0x05, 0x05, 0x00, 0x03, 0x07, 0x01, 0x01
        /*0010*/ 	.byte	0x02, 0x03, 0x00, 0x00, 0x02, 0x06, 0x01, 0x00, 0x04, 0x0b, 0x08, 0x00, 0x01, 0x00, 0x00, 0x00
        /*0020*/ 	.byte	0x00, 0x00, 0x00, 0x00


//--------------------- .nv.info._Z15riemannSumOnGPUPdS_ddi --------------------------
	.section	.nv.info._Z15riemannSumOnGPUPdS_ddi,"",@"SHT_CUDA_INFO"
	.sectionflags	@""
	.align	4


	//----- nvinfo : EIATTR_CUDA_API_VERSION
	.align		4
        /*0000*/ 	.byte	0x04, 0x37
        /*0002*/ 	.short	(.L_9 - .L_8)
.L_8:
        /*0004*/ 	.word	0x00000082


	//----- nvinfo : EIATTR_KPARAM_INFO
	.align		4
.L_9:
        /*0008*/ 	.byte	0x04, 0x17
        /*000a*/ 	.short	(.L_11 - .L_10)
.L_10:
        /*000c*/ 	.word	0x00000000
        /*0010*/ 	.short	0x0004
        /*0012*/ 	.short	0x0020
        /*0014*/ 	.byte	0x00, 0xf0, 0x11, 0x00


	//----- nvinfo : EIATTR_KPARAM_INFO
	.align		4
.L_11:
        /*0018*/ 	.byte	0x04, 0x17
        /*001a*/ 	.short	(.L_13 - .L_12)
.L_12:
        /*001c*/ 	.word	0x00000000
        /*0020*/ 	.short	0x0003
        /*0022*/ 	.short	0x0018
        /*0024*/ 	.byte	0x00, 0xf0, 0x21, 0x00


	//----- nvinfo : EIATTR_KPARAM_INFO
	.align		4
.L_13:
        /*0028*/ 	.byte	0x04, 0x17
        /*002a*/ 	.short	(.L_15 - .L_14)
.L_14:
        /*002c*/ 	.word	0x00000000
        /*0030*/ 	.short	0x0002
        /*0032*/ 	.short	0x0010
        /*0034*/ 	.byte	0x00, 0xf0, 0x21, 0x00


	//----- nvinfo : EIATTR_KPARAM_INFO
	.align		4
.L_15:
        /*0038*/ 	.byte	0x04, 0x17
        /*003a*/ 	.short	(.L_17 - .L_16)
.L_16:
        /*003c*/ 	.word	0x00000000
        /*0040*/ 	.short	0x0001
        /*0042*/ 	.short	0x0008
        /*0044*/ 	.byte	0x00, 0xf5, 0x21, 0x00


	//----- nvinfo : EIATTR_KPARAM_INFO
	.align		4
.L_17:
        /*0048*/ 	.byte	0x04, 0x17
        /*004a*/ 	.short	(.L_19 - .L_18)
.L_18:
        /*004c*/ 	.word	0x00000000
        /*0050*/ 	.short	0x0000
        /*0052*/ 	.short	0x0000
        /*0054*/ 	.byte	0x00, 0xf5, 0x21, 0x00


	//----- nvinfo : EIATTR_SPARSE_MMA_MASK
	.align		4
.L_19:
        /*0058*/ 	.byte	0x03, 0x50
        /*005a*/ 	.short	0x0000


	//----- nvinfo : EIATTR_MAXREG_COUNT
	.align		4
        /*005c*/ 	.byte	0x03, 0x1b
        /*005e*/ 	.short	0x00ff


	//----- nvinfo : EIATTR_NUM_BARRIERS
	.align		4
        /*0060*/ 	.byte	0x02, 0x4c
        /*0062*/ 	.byte	0x01
	.zero		1


	//----- nvinfo : EIATTR_MERCURY_ISA_VERSION
	.align		4
        /*0064*/ 	.byte	0x03, 0x5f
        /*0066*/ 	.short	0x0101


	//----- nvinfo : EIATTR_VRC_CTA_INIT_COUNT
	.align		4
        /*0068*/ 	.byte	0x02, 0x4a
	.zero		1
	.zero		1


	//----- nvinfo : EIATTR_EXIT_INSTR_OFFSETS
	.align		4
        /*006c*/ 	.byte	0x04, 0x1c
        /*006e*/ 	.short	(.L_21 - .L_20)


	//   ....[0]....
.L_20:
        /*0070*/ 	.word	0x000003d0


	//   ....[1]....
        /*0074*/ 	.word	0x00000440


	//----- nvinfo : EIATTR_CRS_STACK_SIZE
	.align		4
.L_21:
        /*0078*/ 	.byte	0x04, 0x1e
        /*007a*/ 	.short	(.L_23 - .L_22)
.L_22:
        /*007c*/ 	.word	0x00000000


	//----- nvinfo : EIATTR_CBANK_PARAM_SIZE
	.align		4
.L_23:
        /*0080*/ 	.byte	0x03, 0x19
        /*0082*/ 	.short	0x0024


	//----- nvinfo : EIATTR_PARAM_CBANK
	.align		4
        /*0084*/ 	.byte	0x04, 0x0a
        /*0086*/ 	.short	(.L_25 - .L_24)
	.align		4
.L_24:
        /*0088*/ 	.word	index@(.nv.constant0._Z15riemannSumOnGPUPdS_ddi)
        /*008c*/ 	.short	0x0380
        /*008e*/ 	.short	0x0024


	//----- nvinfo : EIATTR_SW_WAR
	.align		4
.L_25:
        /*0090*/ 	.byte	0x04, 0x36
        /*0092*/ 	.short	(.L_27 - .L_26)
.L_26:
        /*0094*/ 	.word	0x00000008
.L_27:


//--------------------- .nv.callgraph             --------------------------
	.section	.nv.callgraph,"",@"SHT_CUDA_CALLGRAPH"
	.align	4
	.sectionentsize	8
	.align		4
        /*0000*/ 	.word	0x00000000
	.align		4
        /*0004*/ 	.word	0xffffffff
	.align		4
        /*0008*/ 	.word	0x00000000
	.align		4
        /*000c*/ 	.word	0xfffffffe
	.align		4
        /*0010*/ 	.word	0x00000000
	.align		4
        /*0014*/ 	.word	0xfffffffd
	.align		4
        /*0018*/ 	.word	0x00000000
	.align		4
        /*001c*/ 	.word	0xfffffffc


//--------------------- .text._Z15riemannSumOnGPUPdS_ddi --------------------------
	.section	.text._Z15riemannSumOnGPUPdS_ddi,"ax",@progbits
	.align	128
        .global         _Z15riemannSumOnGPUPdS_ddi
        .type           _Z15riemannSumOnGPUPdS_ddi,@function
        .size           _Z15riemannSumOnGPUPdS_ddi,(.L_x_11 - _Z15riemannSumOnGPUPdS_ddi)
        .other          _Z15riemannSumOnGPUPdS_ddi,@"STO_CUDA_ENTRY STV_DEFAULT"
_Z15riemannSumOnGPUPdS_ddi:
.text._Z15riemannSumOnGPUPdS_ddi:
[----:B------:R-:W-:Y:S01]  /*0000*/  LDC R1, c[0x0][0x37c] ;  /* 0x0000df00ff017b82 */ /* 0x000fe20000000800 */
[----:B------:R-:W0:Y:S07]  /*0010*/  S2R R2, SR_CTAID.X ;  /* 0x0000000000027919 */ /* 0x000e2e0000002500 */
[----:B------:R-:W0:Y:S01]  /*0020*/  LDC R5, c[0x0][0x360] ;  /* 0x0000d800ff057b82 */ /* 0x000e220000000800 */
[----:B------:R-:W1:Y:S01]  /*0030*/  LDCU UR6, c[0x0][0x3a0] ;  /* 0x00007400ff0677ac */ /* 0x000e620008000800 */
[----:B------:R-:W2:Y:S01]  /*0040*/  S2R R3, SR_TID.X ;  /* 0x0000000000037919 */ /* 0x000ea20000002100 */
[----:B------:R-:W3:Y:S05]  /*0050*/  LDCU.64 UR4, c[0x0][0x358] ;  /* 0x00006b00ff0477ac */ /* 0x000eea0008000a00 */
[----:B------:R-:W4:Y:S01]  /*0060*/  LDC.64 R14, c[0x0][0x380] ;  /* 0x0000e000ff0e7b82 */ /* 0x000f220000000a00 */
[----:B------:R-:W0:Y:S02]  /*0070*/  LDCU UR7, c[0x0][0x3a0] ;  /* 0x00007400ff0777ac */ /* 0x000e240008000800 */
[----:B0-----:R-:W-:-:S04]  /*0080*/  IMAD R4, R2, R5, RZ ;  /* 0x0000000502047224 */ /* 0x001fc800078e02ff */
[----:B--2---:R-:W-:-:S04]  /*0090*/  IMAD.IADD R6, R4, 0x1, R3 ;  /* 0x0000000104067824 */ /* 0x004fc800078e0203 */
[C---:B----4-:R-:W-:Y:S01]  /*00a0*/  IMAD.WIDE.U32 R14, R6.reuse, 0x8, R14 ;  /* 0x00000008060e7825 */ /* 0x050fe200078e000e */
[----:B-1----:R-:W-:-:S13]  /*00b0*/  ISETP.GE.U32.AND P0, PT, R6, UR6, PT ;  /* 0x0000000606007c0c */ /* 0x002fda000bf06070 */
[----:B---3--:R-:W-:Y:S05]  /*00c0*/  @P0 BRA `(.L_x_0) ;  /* 0x0000000000780947 */ /* 0x008fea0003800000 */
[----:B------:R-:W0:Y:S01]  /*00d0*/  I2F.F64 R10, UR6 ;  /* 0x00000006000a7d12 */ /* 0x000e220008201c00 */
[----:B------:R-:W-:Y:S01]  /*00e0*/  IMAD.MOV.U32 R8, RZ, RZ, 0x1 ;  /* 0x00000001ff087424 */ /* 0x000fe200078e00ff */
[----:B------:R-:W1:Y:S08]  /*00f0*/  LDC.64 R18, c[0x0][0x390] ;  /* 0x0000e400ff127b82 */ /* 0x000e700000000a00 */
[----:B------:R-:W1:Y:S01]  /*0100*/  LDC.64 R16, c[0x0][0x398] ;  /* 0x0000e600ff107b82 */ /* 0x000e620000000a00 */
[----:B0-----:R-:W0:Y:S02]  /*0110*/  MUFU.RCP64H R9, R11 ;  /* 0x0000000b00097308 */ /* 0x001e240000001800 */
[----:B0-----:R-:W-:-:S02]  /*0120*/  DFMA R12, -R10, R8, 1 ;  /* 0x3ff000000a0c742b */ /* 0x001fc40000000108 */
[----:B-1----:R-:W-:-:S06]  /*0130*/  DADD R16, R16, -R18 ;  /* 0x0000000010107229 */ /* 0x002fcc0000000812 */
[----:B------:R-:W-:-:S04]  /*0140*/  DFMA R12, R12, R12, R12 ;  /* 0x0000000c0c0c722b */ /* 0x000fc8000000000c */
[----:B------:R-:W-:-:S04]  /*0150*/  FSETP.GEU.AND P1, PT, |R17|, 6.5827683646048100446e-37, PT ;  /* 0x036000001100780b */ /* 0x000fc80003f2e200 */
[----:B------:R-:W-:-:S08]  /*0160*/  DFMA R12, R8, R12, R8 ;  /* 0x0000000c080c722b */ /* 0x000fd00000000008 */
[----:B------:R-:W-:-:S08]  /*0170*/  DFMA R8, -R10, R12, 1 ;  /* 0x3ff000000a08742b */ /* 0x000fd0000000010c */
[----:B------:R-:W-:-:S08]  /*0180*/  DFMA R8, R12, R8, R12 ;  /* 0x000000080c08722b */ /* 0x000fd0000000000c */
[----:B------:R-:W-:-:S08]  /*0190*/  DMUL R12, R16, R8 ;  /* 0x00000008100c7228 */ /* 0x000fd00000000000 */
[----:B------:R-:W-:-:S08]  /*01a0*/  DFMA R18, -R10, R12, R16 ;  /* 0x0000000c0a12722b */ /* 0x000fd00000000110 */
[----:B------:R-:W-:-:S10]  /*01b0*/  DFMA R8, R8, R18, R12 ;  /* 0x000000120808722b */ /* 0x000fd4000000000c */
[----:B------:R-:W-:-:S05]  /*01c0*/  FFMA R0, RZ, R11, R9 ;  /* 0x0000000bff007223 */ /* 0x000fca0000000009 */
[----:B------:R-:W-:-:S13]  /*01d0*/  FSETP.GT.AND P0, PT, |R0|, 1.469367938527859385e-39, PT ;  /* 0x001000000000780b */ /* 0x000fda0003f04200 */
[----:B------:R-:W-:Y:S05]  /*01e0*/  @P0 BRA P1, `(.L_x_1) ;  /* 0x0000000000100947 */ /* 0x000fea0000800000 */
[----:B------:R-:W-:-:S07]  /*01f0*/  MOV R0, 0x210 ;  /* 0x0000021000007802 */ /* 0x000fce0000000f00 */
[----:B------:R-:W-:Y:S05]  /*0200*/  CALL.REL.NOINC `($__internal_0_$__cuda_sm20_div_rn_f64_full) ;  /* 0x0000000000907944 */ /* 0x000fea0003c00000 */
[----:B------:R-:W-:Y:S02]  /*0210*/  IMAD.MOV.U32 R8, RZ, RZ, R18 ;  /* 0x000000ffff087224 */ /* 0x000fe400078e0012 */
[----:B------:R-:W-:-:S07]  /*0220*/  IMAD.MOV.U32 R9, RZ, RZ, R19 ;  /* 0x000000ffff097224 */ /* 0x000fce00078e0013 */
.L_x_1:
[----:B------:R-:W0:Y:S01]  /*0230*/  LDCU.64 UR8, c[0x0][0x390] ;  /* 0x00007200ff0877ac */ /* 0x000e220008000a00 */
[----:B------:R-:W0:Y:S02]  /*0240*/  I2F.F64.U32 R10, R6 ;  /* 0x00000006000a7312 */ /* 0x000e240000201800 */
[----:B0-----:R-:W-:Y:S01]  /*0250*/  DFMA R10, R10, R8, UR8 ;  /* 0x000000080a0a7e2b */ /* 0x001fe20008000008 */
[----:B------:R-:W-:Y:S07]  /*0260*/  WARPSYNC.ALL ;  /* 0x0000000000007948 */ /* 0x000fee0003800000 */
[----:B------:R-:W-:-:S08]  /*0270*/  DMUL R10, R10, R10 ;  /* 0x0000000a0a0a7228 */ /* 0x000fd00000000000 */
[----:B------:R-:W-:-:S07]  /*0280*/  DMUL R10, R10, R8 ;  /* 0x000000080a0a7228 */ /* 0x000fce0000000000 */
[----:B------:R0:W-:Y:S01]  /*0290*/  STG.E.64 desc[UR4][R14.64], R10 ;  /* 0x0000000a0e007986 */ /* 0x0001e2000c101b04 */
[----:B------:R-:W-:Y:S06]  /*02a0*/  BAR.SYNC.DEFER_BLOCKING 0x0 ;  /* 0x0000000000007b1d */ /* 0x000fec0000010000 */
.L_x_0:
[----:B------:R-:W1:Y:S01]  /*02b0*/  LDC.64 R12, c[0x0][0x380] ;  /* 0x0000e000ff0c7b82 */ /* 0x000e620000000a00 */
[----:B------:R-:W-:-:S13]  /*02c0*/  ISETP.GE.U32.AND P0, PT, R5, 0x2, PT ;  /* 0x000000020500780c */ /* 0x000fda0003f06070 */
[----:B------:R-:W-:Y:S05]  /*02d0*/  @!P0 BRA `(.L_x_2) ;  /* 0x0000000000388947 */ /* 0x000fea0003800000 */
.L_x_4:
[----:B------:R-:W-:-:S05]  /*02e0*/  SHF.R.U32.HI R7, RZ, 0x1, R5 ;  /* 0x00000001ff077819 */ /* 0x000fca0000011605 */
[----:B------:R-:W-:-:S05]  /*02f0*/  IMAD.IADD R9, R6, 0x1, R7 ;  /* 0x0000000106097824 */ /* 0x000fca00078e0207 */
[----:B------:R-:W-:-:S13]  /*0300*/  ISETP.GE.U32.AND P0, PT, R9, UR7, PT ;  /* 0x0000000709007c0c */ /* 0x000fda000bf06070 */
[----:B--2---:R-:W-:Y:S05]  /*0310*/  @P0 BRA `(.L_x_3) ;  /* 0x0000000000140947 */ /* 0x004fea0003800000 */
[----:B-1----:R-:W-:Y:S01]  /*0320*/  IMAD.WIDE.U32 R8, R9, 0x8, R12 ;  /* 0x0000000809087825 */ /* 0x002fe200078e000c */
[----:B0-----:R-:W2:Y:S05]  /*0330*/  LDG.E.64 R10, desc[UR4][R14.64] ;  /* 0x000000040e0a7981 */ /* 0x001eaa000c1e1b00 */
[----:B------:R-:W2:Y:S02]  /*0340*/  LDG.E.64 R8, desc[UR4][R8.64] ;  /* 0x0000000408087981 */ /* 0x000ea4000c1e1b00 */
[----:B--2---:R-:W-:-:S07]  /*0350*/  DADD R10, R8, R10 ;  /* 0x00000000080a7229 */ /* 0x004fce000000000a */
[----:B------:R2:W-:Y:S04]  /*0360*/  STG.E.64 desc[UR4][R14.64], R10 ;  /* 0x0000000a0e007986 */ /* 0x0005e8000c101b04 */
.L_x_3:
[----:B------:R-:W-:Y:S01]  /*0370*/  ISETP.GT.U32.AND P0, PT, R5, 0x3, PT ;  /* 0x000000030500780c */ /* 0x000fe20003f04070 */
[----:B------:R-:W-:Y:S05]  /*0380*/  WARPSYNC.ALL ;  /* 0x0000000000007948 */ /* 0x000fea0003800000 */
[----:B------:R-:W-:Y:S01]  /*0390*/  BAR.SYNC.DEFER_BLOCKING 0x0 ;  /* 0x0000000000007b1d */ /* 0x000fe20000010000 */
[----:B------:R-:W-:-:S06]  /*03a0*/  IMAD.MOV.U32 R5, RZ, RZ, R7 ;  /* 0x000000ffff057224 */ /* 0x000fcc00078e0007 */
[----:B------:R-:W-:Y:S05]  /*03b0*/  @P0 BRA `(.L_x_4) ;  /* 0xfffffffc00c80947 */ /* 0x000fea000383ffff */
.L_x_2:
[----:B------:R-:W-:-:S13]  /*03c0*/  ISETP.NE.AND P0, PT, R3, RZ, PT ;  /* 0x000000ff0300720c */ /* 0x000fda0003f05270 */
[----:B------:R-:W-:Y:S05]  /*03d0*/  @P0 EXIT ;  /* 0x000000000000094d */ /* 0x000fea0003800000 */
[----:B------:R-:W3:Y:S02]  /*03e0*/  LDC.64 R6, c[0x0][0x380] ;  /* 0x0000e000ff067b82 */ /* 0x000ee40000000a00 */
[----:B---3--:R-:W-:-:S06]  /*03f0*/  IMAD.WIDE.U32 R4, R4, 0x8, R6 ;  /* 0x0000000804047825 */ /* 0x008fcc00078e0006 */
[----:B------:R-:W3:Y:S01]  /*0400*/  LDC.64 R6, c[0x0][0x388] ;  /* 0x0000e200ff067b82 */ /* 0x000ee20000000a00 */
[----:B------:R-:W4:Y:S01]  /*0410*/  LDG.E.64 R4, desc[UR4][R4.64] ;  /* 0x0000000404047981 */ /* 0x000f22000c1e1b00 */
[----:B---3--:R-:W-:-:S05]  /*0420*/  IMAD.WIDE.U32 R2, R2, 0x8, R6 ;  /* 0x0000000802027825 */ /* 0x008fca00078e0006 */
[----:B----4-:R-:W-:Y:S01]  /*0430*/  STG.E.64 desc[UR4][R2.64], R4 ;  /* 0x0000000402007986 */ /* 0x010fe2000c101b04 */
[----:B------:R-:W-:Y:S05]  /*0440*/  EXIT ;  /* 0x000000000000794d */ /* 0x000fea0003800000 */
        .weak           $__internal_0_$__cuda_sm20_div_rn_f64_full
        .type           $__internal_0_$__cuda_sm20_div_rn_f64_full,@function
        .size           $__internal_0_$__cuda_sm20_div_rn_f64_full,(.L_x_11 - $__internal_0_$__cuda_sm20_div_rn_f64_full)
$__internal_0_$__cuda_sm20_div_rn_f64_full:
[C---:B------:R-:W-:Y:S01]  /*0450*/  FSETP.GEU.AND P0, PT, |R11|.reuse, 1.469367938527859385e-39, PT ;  /* 0x001000000b00780b */ /* 0x040fe20003f0e200 */
[----:B------:R-:W-:Y:S01]  /*0460*/  IMAD.MOV.U32 R18, RZ, RZ, 0x1 ;  /* 0x00000001ff127424 */ /* 0x000fe200078e00ff */
[C---:B------:R-:W-:Y:S01]  /*0470*/  LOP3.LUT R12, R11.reuse, 0x800fffff, RZ, 0xc0, !PT ;  /* 0x800fffff0b0c7812 */ /* 0x040fe200078ec0ff */
[----:B------:R-:W-:Y:S01]  /*0480*/  IMAD.MOV.U32 R24, RZ, RZ, 0x1ca00000 ;  /* 0x1ca00000ff187424 */ /* 0x000fe200078e00ff */
[----:B------:R-:W-:Y:S02]  /*0490*/  LOP3.LUT R25, R11, 0x7ff00000, RZ, 0xc0, !PT ;  /* 0x7ff000000b197812 */ /* 0x000fe400078ec0ff */
[----:B------:R-:W-:Y:S01]  /*04a0*/  LOP3.LUT R13, R12, 0x3ff00000, RZ, 0xfc, !PT ;  /* 0x3ff000000c0d7812 */ /* 0x000fe200078efcff */
[----:B------:R-:W-:-:S06]  /*04b0*/  IMAD.MOV.U32 R12, RZ, RZ, R10 ;  /* 0x000000ffff0c7224 */ /* 0x000fcc00078e000a */
[----:B------:R-:W-:-:S06]  /*04c0*/  @!P0 DMUL R12, R10, 8.98846567431157953865e+307 ;  /* 0x7fe000000a0c8828 */ /* 0x000fcc0000000000 */
[----:B------:R-:W0:Y:S02]  /*04d0*/  MUFU.RCP64H R19, R13 ;  /* 0x0000000d00137308 */ /* 0x000e240000001800 */
[----:B0-----:R-:W-:-:S08]  /*04e0*/  DFMA R8, R18, -R12, 1 ;  /* 0x3ff000001208742b */ /* 0x001fd0000000080c */
[----:B------:R-:W-:-:S08]  /*04f0*/  DFMA R8, R8, R8, R8 ;  /* 0x000000080808722b */ /* 0x000fd00000000008 */
[----:B------:R-:W-:Y:S01]  /*0500*/  DFMA R18, R18, R8, R18 ;  /* 0x000000081212722b */ /* 0x000fe20000000012 */
[----:B------:R-:W-:Y:S02]  /*0510*/  IMAD.MOV.U32 R9, RZ, RZ, R17 ;  /* 0x000000ffff097224 */ /* 0x000fe400078e0011 */
[----:B------:R-:W-:-:S03]  /*0520*/  IMAD.MOV.U32 R8, RZ, RZ, R16 ;  /* 0x000000ffff087224 */ /* 0x000fc600078e0010 */
[----:B------:R-:W-:Y:S02]  /*0530*/  LOP3.LUT R7, R9, 0x7ff00000, RZ, 0xc0, !PT ;  /* 0x7ff0000009077812 */ /* 0x000fe400078ec0ff */
[----:B------:R-:W-:Y:S01]  /*0540*/  DFMA R20, R18, -R12, 1 ;  /* 0x3ff000001214742b */ /* 0x000fe2000000080c */
[----:B------:R-:W-:Y:S01]  /*0550*/  IMAD.MOV.U32 R16, RZ, RZ, R8 ;  /* 0x000000ffff107224 */ /* 0x000fe200078e0008 */
[----:B------:R-:W-:Y:S01]  /*0560*/  ISETP.GE.U32.AND P1, PT, R7, R25, PT ;  /* 0x000000190700720c */ /* 0x000fe20003f26070 */
[----:B------:R-:W-:-:S03]  /*0570*/  IMAD.MOV.U32 R26, RZ, RZ, R7 ;  /* 0x000000ffff1a7224 */ /* 0x000fc600078e0007 */
[----:B------:R-:W-:Y:S02]  /*0580*/  SEL R17, R24, 0x63400000, !P1 ;  /* 0x6340000018117807 */ /* 0x000fe40004800000 */
[----:B------:R-:W-:Y:S01]  /*0590*/  DFMA R18, R18, R20, R18 ;  /* 0x000000141212722b */ /* 0x000fe20000000012 */
[----:B------:R-:W-:Y:S02]  /*05a0*/  FSETP.GEU.AND P1, PT, |R9|, 1.469367938527859385e-39, PT ;  /* 0x001000000900780b */ /* 0x000fe40003f2e200 */
[----:B------:R-:W-:-:S11]  /*05b0*/  LOP3.LUT R17, R17, 0x800fffff, R9, 0xf8, !PT ;  /* 0x800fffff11117812 */ /* 0x000fd600078ef809 */
[----:B------:R-:W-:Y:S05]  /*05c0*/  @P1 BRA `(.L_x_5) ;  /* 0x0000000000201947 */ /* 0x000fea0003800000 */
[----:B------:R-:W-:-:S04]  /*05d0*/  LOP3.LUT R20, R11, 0x7ff00000, RZ, 0xc0, !PT ;  /* 0x7ff000000b147812 */ /* 0x000fc800078ec0ff */
[----:B------:R-:W-:Y:S01]  /*05e0*/  ISETP.GE.U32.AND P1, PT, R7, R20, PT ;  /* 0x000000140700720c */ /* 0x000fe20003f26070 */
[----:B------:R-:W-:-:S03]  /*05f0*/  IMAD.MOV.U32 R20, RZ, RZ, RZ ;  /* 0x000000ffff147224 */ /* 0x000fc600078e00ff */
[----:B------:R-:W-:-:S04]  /*0600*/  SEL R21, R24, 0x63400000, !P1 ;  /* 0x6340000018157807 */ /* 0x000fc80004800000 */
[----:B------:R-:W-:-:S04]  /*0610*/  LOP3.LUT R21, R21, 0x80000000, R9, 0xf8, !PT ;  /* 0x8000000015157812 */ /* 0x000fc800078ef809 */
[----:B------:R-:W-:-:S06]  /*0620*/  LOP3.LUT R21, R21, 0x100000, RZ, 0xfc, !PT ;  /* 0x0010000015157812 */ /* 0x000fcc00078efcff */
[----:B------:R-:W-:-:S10]  /*0630*/  DFMA R16, R16, 2, -R20 ;  /* 0x400000001010782b */ /* 0x000fd40000000814 */
[----:B------:R-:W-:-:S07]  /*0640*/  LOP3.LUT R26, R17, 0x7ff00000, RZ, 0xc0, !PT ;  /* 0x7ff00000111a7812 */ /* 0x000fce00078ec0ff */
.L_x_5:
[----:B------:R-:W-:Y:S01]  /*0650*/  @!P0 LOP3.LUT R25, R13, 0x7ff00000, RZ, 0xc0, !PT ;  /* 0x7ff000000d198812 */ /* 0x000fe200078ec0ff */
[----:B------:R-:W-:Y:S01]  /*0660*/  VIADD R22, R26, 0xffffffff ;  /* 0xffffffff1a167836 */ /* 0x000fe20000000000 */
[----:B------:R-:W-:-:S03]  /*0670*/  DMUL R20, R18, R16 ;  /* 0x0000001012147228 */ /* 0x000fc60000000000 */
[----:B------:R-:W-:Y:S01]  /*0680*/  VIADD R27, R25, 0xffffffff ;  /* 0xffffffff191b7836 */ /* 0x000fe20000000000 */
[----:B------:R-:W-:-:S04]  /*0690*/  ISETP.GT.U32.AND P0, PT, R22, 0x7feffffe, PT ;  /* 0x7feffffe1600780c */ /* 0x000fc80003f04070 */
[----:B------:R-:W-:Y:S01]  /*06a0*/  ISETP.GT.U32.OR P0, PT, R27, 0x7feffffe, P0 ;  /* 0x7feffffe1b00780c */ /* 0x000fe20000704470 */
[----:B------:R-:W-:-:S08]  /*06b0*/  DFMA R22, R20, -R12, R16 ;  /* 0x8000000c1416722b */ /* 0x000fd00000000010 */
[----:B------:R-:W-:-:S04]  /*06c0*/  DFMA R22, R18, R22, R20 ;  /* 0x000000161216722b */ /* 0x000fc80000000014 */
[----:B------:R-:W-:Y:S07]  /*06d0*/  @P0 BRA `(.L_x_6) ;  /* 0x00000000006c0947 */ /* 0x000fee0003800000 */
[----:B------:R-:W-:-:S04]  /*06e0*/  LOP3.LUT R18, R11, 0x7ff00000, RZ, 0xc0, !PT ;  /* 0x7ff000000b127812 */ /* 0x000fc800078ec0ff */
[CC--:B------:R-:W-:Y:S02]  /*06f0*/  VIADDMNMX R8, R7.reuse, -R18.reuse, 0xb9600000, !PT ;  /* 0xb960000007087446 */ /* 0x0c0fe40007800912 */
[----:B------:R-:W-:Y:S02]  /*0700*/  ISETP.GE.U32.AND P0, PT, R7, R18, PT ;  /* 0x000000120700720c */ /* 0x000fe40003f06070 */
[----:B------:R-:W-:Y:S01]  /*0710*/  VIMNMX R7, PT, PT, R8, 0x46a00000, PT ;  /* 0x46a0000008077848 */ /* 0x000fe20003fe0100 */
[----:B------:R-:W-:Y:S01]  /*0720*/  IMAD.MOV.U32 R8, RZ, RZ, RZ ;  /* 0x000000ffff087224 */ /* 0x000fe200078e00ff */
[----:B------:R-:W-:-:S05]  /*0730*/  SEL R24, R24, 0x63400000, !P0 ;  /* 0x6340000018187807 */ /* 0x000fca0004000000 */
[----:B------:R-:W-:-:S04]  /*0740*/  IMAD.IADD R7, R7, 0x1, -R24 ;  /* 0x0000000107077824 */ /* 0x000fc800078e0a18 */
[----:B------:R-:W-:-:S06]  /*0750*/  VIADD R9, R7, 0x7fe00000 ;  /* 0x7fe0000007097836 */ /* 0x000fcc0000000000 */
[----:B------:R-:W-:-:S10]  /*0760*/  DMUL R18, R22, R8 ;  /* 0x0000000816127228 */ /* 0x000fd40000000000 */
[----:B------:R-:W-:-:S13]  /*0770*/  FSETP.GTU.AND P0, PT, |R19|, 1.469367938527859385e-39, PT ;  /* 0x001000001300780b */ /* 0x000fda0003f0c200 */
[----:B------:R-:W-:Y:S05]  /*0780*/  @P0 BRA `(.L_x_7) ;  /* 0x0000000000940947 */ /* 0x000fea0003800000 */
[----:B------:R-:W-:Y:S01]  /*0790*/  DFMA R12, R22, -R12, R16 ;  /* 0x8000000c160c722b */ /* 0x000fe20000000010 */
[----:B------:R-:W-:-:S09]  /*07a0*/  IMAD.MOV.U32 R10, RZ, RZ, RZ ;  /* 0x000000ffff0a7224 */ /* 0x000fd200078e00ff */
[C---:B------:R-:W-:Y:S02]  /*07b0*/  FSETP.NEU.AND P0, PT, R13.reuse, RZ, PT ;  /* 0x000000ff0d00720b */ /* 0x040fe40003f0d000 */
[----:B------:R-:W-:-:S04]  /*07c0*/  LOP3.LUT R17, R13, 0x80000000, R11, 0x48, !PT ;  /* 0x800000000d117812 */ /* 0x000fc800078e480b */
[----:B------:R-:W-:-:S07]  /*07d0*/  LOP3.LUT R11, R17, R9, RZ, 0xfc, !PT ;  /* 0x00000009110b7212 */ /* 0x000fce00078efcff */
[----:B------:R-:W-:Y:S05]  /*07e0*/  @!P0 BRA `(.L_x_7) ;  /* 0x00000000007c8947 */ /* 0x000fea0003800000 */
[----:B------:R-:W-:Y:S01]  /*07f0*/  IMAD.MOV R9, RZ, RZ, -R7 ;  /* 0x000000ffff097224 */ /* 0x000fe200078e0a07 */
[----:B------:R-:W-:Y:S01]  /*0800*/  DMUL.RP R10, R22, R10 ;  /* 0x0000000a160a7228 */ /* 0x000fe20000008000 */
[----:B------:R-:W-:Y:S01]  /*0810*/  IMAD.MOV.U32 R8, RZ, RZ, RZ ;  /* 0x000000ffff087224 */ /* 0x000fe200078e00ff */
[----:B------:R-:W-:-:S05]  /*0820*/  IADD3 R7, PT, PT, -R7, -0x43300000, RZ ;  /* 0xbcd0000007077810 */ /* 0x000fca0007ffe1ff */
[----:B------:R-:W-:-:S03]  /*0830*/  DFMA R8, R18, -R8, R22 ;  /* 0x800000081208722b */ /* 0x000fc60000000016 */
[----:B------:R-:W-:-:S07]  /*0840*/  LOP3.LUT R17, R11, R17, RZ, 0x3c, !PT ;  /* 0x000000110b117212 */ /* 0x000fce00078e3cff */
[----:B------:R-:W-:-:S04]  /*0850*/  FSETP.NEU.AND P0, PT, |R9|, R7, PT ;  /* 0x000000070900720b */ /* 0x000fc80003f0d200 */
[----:B------:R-:W-:Y:S02]  /*0860*/  FSEL R18, R10, R18, !P0 ;  /* 0x000000120a127208 */ /* 0x000fe40004000000 */
[----:B------:R-:W-:Y:S01]  /*0870*/  FSEL R19, R17, R19, !P0 ;  /* 0x0000001311137208 */ /* 0x000fe20004000000 */
[----:B------:R-:W-:Y:S06]  /*0880*/  BRA `(.L_x_7) ;  /* 0x0000000000547947 */ /* 0x000fec0003800000 */
.L_x_6:
[----:B------:R-:W-:-:S14]  /*0890*/  DSETP.NAN.AND P0, PT, R8, R8, PT ;  /* 0x000000080800722a */ /* 0x000fdc0003f08000 */
[----:B------:R-:W-:Y:S05]  /*08a0*/  @P0 BRA `(.L_x_8) ;  /* 0x0000000000440947 */ /* 0x000fea0003800000 */
[----:B------:R-:W-:-:S14]  /*08b0*/  DSETP.NAN.AND P0, PT, R10, R10, PT ;  /* 0x0000000a0a00722a */ /* 0x000fdc0003f08000 */
[----:B------:R-:W-:Y:S05]  /*08c0*/  @P0 BRA `(.L_x_9) ;  /* 0x0000000000300947 */ /* 0x000fea0003800000 */
[----:B------:R-:W-:Y:S01]  /*08d0*/  ISETP.NE.AND P0, PT, R26, R25, PT ;  /* 0x000000191a00720c */ /* 0x000fe20003f05270 */
[----:B------:R-:W-:Y:S02]  /*08e0*/  IMAD.MOV.U32 R18, RZ, RZ, 0x0 ;  /* 0x00000000ff127424 */ /* 0x000fe400078e00ff */
[----:B------:R-:W-:-:S10]  /*08f0*/  IMAD.MOV.U32 R19, RZ, RZ, -0x80000 ;  /* 0xfff80000ff137424 */ /* 0x000fd400078e00ff */
[----:B------:R-:W-:Y:S05]  /*0900*/  @!P0 BRA `(.L_x_7) ;  /* 0x0000000000348947 */ /* 0x000fea0003800000 */
[----:B------:R-:W-:Y:S02]  /*0910*/  ISETP.NE.AND P0, PT, R26, 0x7ff00000, PT ;  /* 0x7ff000001a00780c */ /* 0x000fe40003f05270 */
[----:B------:R-:W-:Y:S02]  /*0920*/  LOP3.LUT R19, R9, 0x80000000, R11, 0x48, !PT ;  /* 0x8000000009137812 */ /* 0x000fe400078e480b */
[----:B------:R-:W-:-:S13]  /*0930*/  ISETP.EQ.OR P0, PT, R25, RZ, !P0 ;  /* 0x000000ff1900720c */ /* 0x000fda0004702670 */
[----:B------:R-:W-:Y:S01]  /*0940*/  @P0 LOP3.LUT R7, R19, 0x7ff00000, RZ, 0xfc, !PT ;  /* 0x7ff0000013070812 */ /* 0x000fe200078efcff */
[----:B------:R-:W-:Y:S02]  /*0950*/  @!P0 IMAD.MOV.U32 R18, RZ, RZ, RZ ;  /* 0x000000ffff128224 */ /* 0x000fe400078e00ff */
[----:B------:R-:W-:Y:S02]  /*0960*/  @P0 IMAD.MOV.U32 R18, RZ, RZ, RZ ;  /* 0x000000ffff120224 */ /* 0x000fe400078e00ff */
[----:B------:R-:W-:Y:S01]  /*0970*/  @P0 IMAD.MOV.U32 R19, RZ, RZ, R7 ;  /* 0x000000ffff130224 */ /* 0x000fe200078e0007 */
[----:B------:R-:W-:Y:S06]  /*0980*/  BRA `(.L_x_7) ;  /* 0x0000000000147947 */ /* 0x000fec0003800000 */
.L_x_9:
[----:B------:R-:W-:Y:S01]  /*0990*/  LOP3.LUT R19, R11, 0x80000, RZ, 0xfc, !PT ;  /* 0x000800000b137812 */ /* 0x000fe200078efcff */
[----:B------:R-:W-:Y:S01]  /*09a0*/  IMAD.MOV.U32 R18, RZ, RZ, R10 ;  /* 0x000000ffff127224 */ /* 0x000fe200078e000a */
[----:B------:R-:W-:Y:S06]  /*09b0*/  BRA `(.L_x_7) ;  /* 0x0000000000087947 */ /* 0x000fec0003800000 */
.L_x_8:
[----:B------:R-:W-:Y:S01]  /*09c0*/  LOP3.LUT R19, R9, 0x80000, RZ, 0xfc, !PT ;  /* 0x0008000009137812 */ /* 0x000fe200078efcff */
[----:B------:R-:W-:-:S07]  /*09d0*/  IMAD.MOV.U32 R18, RZ, RZ, R8 ;  /* 0x000000ffff127224 */ /* 0x000fce00078e0008 */
.L_x_7:
[----:B------:R-:W-:Y:S02]  /*09e0*/  IMAD.MOV.U32 R8, RZ, RZ, R0 ;  /* 0x000000ffff087224 */ /* 0x000fe400078e0000 */
[----:B------:R-:W-:-:S04]  /*09f0*/  IMAD.MOV.U32 R9, RZ, RZ, 0x0 ;  /* 0x00000000ff097424 */ /* 0x000fc800078e00ff */
[----:B------:R-:W-:Y:S05]  /*0a00*/  RET.REL.NODEC R8 `(_Z15riemannSumOnGPUPdS_ddi) ;  /* 0xfffffff4087c7950 */ /* 0x000fea0003c3ffff */
.L_x_10:
[----:B------:R-:W-:-:S00]  /*0a10*/  BRA `(.L_x_10) ;  /* 0xfffffffc00fc7947 */ /* 0x000fc0000383ffff */
[----:B------:R-:W-:-:S00]  /*0a20*/  NOP ;  /* 0x0000000000007918 */ /* 0x000fc00000000000 */
        /* <DEDUP_REMOVED lines=13> */
.L_x_11:


//--------------------- .nv.shared.reserved.0     --------------------------
	.section	.nv.shared.reserved.0,"aw",@nobits
	.weak		__nv_reservedSMEM_offset_0_alias
	.size		__nv_reservedSMEM_offset_0_alias, 0, 64
	.other		__nv_reservedSMEM_offset_0_alias,@"STO_CUDA_RESERVED_SHARED STV_DEFAULT"
__nv_reservedSMEM_offset_0_alias:
	.zero		0
	.zero		64


//--------------------- .nv.constant0._Z15riemannSumOnGPUPdS_ddi --------------------------
	.section	.nv.constant0._Z15riemannSumOnGPUPdS_ddi,"a",@progbits
	.sectionflags	@""
	.align	4
.nv.constant0._Z15riemannSumOnGPUPdS_ddi:
	.zero		932


//--------------------- SYMBOLS --------------------------

	.type		.nv.reservedSmem.offset0,@object
	.size		.nv.reservedSmem.offset0,0x4
